//
// Generated by NVIDIA NVVM Compiler
//
// Compiler Build ID: CL-36424714
// Cuda compilation tools, release 13.0, V13.0.88
// Based on NVVM 20.0.0
//

.version 9.0
.target sm_100
.address_size 64

	// .globl	_ZN3cub18CUB_300001_SM_10006detail11EmptyKernelIvEEvv
.global .align 1 .b8 _ZN41_INTERNAL_d68413cf_4_k_cu_d6c26e87_1048614cuda3std3__45__cpo5beginE[1];
.global .align 1 .b8 _ZN41_INTERNAL_d68413cf_4_k_cu_d6c26e87_1048614cuda3std3__45__cpo3endE[1];
.global .align 1 .b8 _ZN41_INTERNAL_d68413cf_4_k_cu_d6c26e87_1048614cuda3std3__45__cpo6cbeginE[1];
.global .align 1 .b8 _ZN41_INTERNAL_d68413cf_4_k_cu_d6c26e87_1048614cuda3std3__45__cpo4cendE[1];
.global .align 1 .b8 _ZN41_INTERNAL_d68413cf_4_k_cu_d6c26e87_1048614cuda3std3__45__cpo6rbeginE[1];
.global .align 1 .b8 _ZN41_INTERNAL_d68413cf_4_k_cu_d6c26e87_1048614cuda3std3__45__cpo4rendE[1];
.global .align 1 .b8 _ZN41_INTERNAL_d68413cf_4_k_cu_d6c26e87_1048614cuda3std3__45__cpo7crbeginE[1];
.global .align 1 .b8 _ZN41_INTERNAL_d68413cf_4_k_cu_d6c26e87_1048614cuda3std3__45__cpo5crendE[1];
.global .align 1 .b8 _ZN41_INTERNAL_d68413cf_4_k_cu_d6c26e87_1048614cuda3std3__443_GLOBAL__N__d68413cf_4_k_cu_d6c26e87_1048616ignoreE[1];
.global .align 1 .b8 _ZN41_INTERNAL_d68413cf_4_k_cu_d6c26e87_1048614cuda3std3__419piecewise_constructE[1];
.global .align 1 .b8 _ZN41_INTERNAL_d68413cf_4_k_cu_d6c26e87_1048614cuda3std3__48in_placeE[1];
.global .align 1 .b8 _ZN41_INTERNAL_d68413cf_4_k_cu_d6c26e87_1048614cuda3std3__420unreachable_sentinelE[1];
.global .align 1 .b8 _ZN41_INTERNAL_d68413cf_4_k_cu_d6c26e87_1048614cuda3std3__47nulloptE[1];
.global .align 1 .b8 _ZN41_INTERNAL_d68413cf_4_k_cu_d6c26e87_1048614cuda3std3__48unexpectE[1];
.global .align 1 .b8 _ZN41_INTERNAL_d68413cf_4_k_cu_d6c26e87_1048614cuda3std6ranges3__45__cpo4swapE[1];
.global .align 1 .b8 _ZN41_INTERNAL_d68413cf_4_k_cu_d6c26e87_1048614cuda3std6ranges3__45__cpo9iter_moveE[1];
.global .align 1 .b8 _ZN41_INTERNAL_d68413cf_4_k_cu_d6c26e87_1048614cuda3std6ranges3__45__cpo5beginE[1];
.global .align 1 .b8 _ZN41_INTERNAL_d68413cf_4_k_cu_d6c26e87_1048614cuda3std6ranges3__45__cpo3endE[1];
.global .align 1 .b8 _ZN41_INTERNAL_d68413cf_4_k_cu_d6c26e87_1048614cuda3std6ranges3__45__cpo6cbeginE[1];
.global .align 1 .b8 _ZN41_INTERNAL_d68413cf_4_k_cu_d6c26e87_1048614cuda3std6ranges3__45__cpo4cendE[1];
.global .align 1 .b8 _ZN41_INTERNAL_d68413cf_4_k_cu_d6c26e87_1048614cuda3std6ranges3__45__cpo7advanceE[1];
.global .align 1 .b8 _ZN41_INTERNAL_d68413cf_4_k_cu_d6c26e87_1048614cuda3std6ranges3__45__cpo9iter_swapE[1];
.global .align 1 .b8 _ZN41_INTERNAL_d68413cf_4_k_cu_d6c26e87_1048614cuda3std6ranges3__45__cpo4nextE[1];
.global .align 1 .b8 _ZN41_INTERNAL_d68413cf_4_k_cu_d6c26e87_1048614cuda3std6ranges3__45__cpo4prevE[1];
.global .align 1 .b8 _ZN41_INTERNAL_d68413cf_4_k_cu_d6c26e87_1048614cuda3std6ranges3__45__cpo4dataE[1];
.global .align 1 .b8 _ZN41_INTERNAL_d68413cf_4_k_cu_d6c26e87_1048614cuda3std6ranges3__45__cpo5cdataE[1];
.global .align 1 .b8 _ZN41_INTERNAL_d68413cf_4_k_cu_d6c26e87_1048614cuda3std6ranges3__45__cpo4sizeE[1];
.global .align 1 .b8 _ZN41_INTERNAL_d68413cf_4_k_cu_d6c26e87_1048614cuda3std6ranges3__45__cpo5ssizeE[1];
.global .align 1 .b8 _ZN41_INTERNAL_d68413cf_4_k_cu_d6c26e87_1048614cuda3std6ranges3__45__cpo8distanceE[1];
.global .align 1 .b8 _ZN41_INTERNAL_d68413cf_4_k_cu_d6c26e87_1048616thrust24THRUST_300001_SM_1000_NS8cuda_cub3parE[1];
.global .align 1 .b8 _ZN41_INTERNAL_d68413cf_4_k_cu_d6c26e87_1048616thrust24THRUST_300001_SM_1000_NS8cuda_cub10par_nosyncE[1];
.global .align 1 .b8 _ZN41_INTERNAL_d68413cf_4_k_cu_d6c26e87_1048616thrust24THRUST_300001_SM_1000_NS6system6detail10sequential3seqE[1];
.global .align 1 .b8 _ZN41_INTERNAL_d68413cf_4_k_cu_d6c26e87_1048616thrust24THRUST_300001_SM_1000_NS12placeholders2_1E[1];
.global .align 1 .b8 _ZN41_INTERNAL_d68413cf_4_k_cu_d6c26e87_1048616thrust24THRUST_300001_SM_1000_NS12placeholders2_2E[1];
.global .align 1 .b8 _ZN41_INTERNAL_d68413cf_4_k_cu_d6c26e87_1048616thrust24THRUST_300001_SM_1000_NS12placeholders2_3E[1];
.global .align 1 .b8 _ZN41_INTERNAL_d68413cf_4_k_cu_d6c26e87_1048616thrust24THRUST_300001_SM_1000_NS12placeholders2_4E[1];
.global .align 1 .b8 _ZN41_INTERNAL_d68413cf_4_k_cu_d6c26e87_1048616thrust24THRUST_300001_SM_1000_NS12placeholders2_5E[1];
.global .align 1 .b8 _ZN41_INTERNAL_d68413cf_4_k_cu_d6c26e87_1048616thrust24THRUST_300001_SM_1000_NS12placeholders2_6E[1];
.global .align 1 .b8 _ZN41_INTERNAL_d68413cf_4_k_cu_d6c26e87_1048616thrust24THRUST_300001_SM_1000_NS12placeholders2_7E[1];
.global .align 1 .b8 _ZN41_INTERNAL_d68413cf_4_k_cu_d6c26e87_1048616thrust24THRUST_300001_SM_1000_NS12placeholders2_8E[1];
.global .align 1 .b8 _ZN41_INTERNAL_d68413cf_4_k_cu_d6c26e87_1048616thrust24THRUST_300001_SM_1000_NS12placeholders2_9E[1];
.global .align 1 .b8 _ZN41_INTERNAL_d68413cf_4_k_cu_d6c26e87_1048616thrust24THRUST_300001_SM_1000_NS12placeholders3_10E[1];
.global .align 1 .b8 _ZN41_INTERNAL_d68413cf_4_k_cu_d6c26e87_1048616thrust24THRUST_300001_SM_1000_NS3seqE[1];

.visible .entry _ZN3cub18CUB_300001_SM_10006detail11EmptyKernelIvEEvv()
{


	ret;

}


// ===== COMPILED SASS (sm_100) =====

	.target	sm_100

	.elftype	@"ET_EXEC"


//--------------------- .note.nv.tkinfo           --------------------------
	.section	.note.nv.tkinfo,"",@"SHT_NOTE"
	.sectionflags	@"SHF_NOTE_NV_TKINFO"
	.tkinfo
        /*0018*/ 	.word	0x00000002
        /*0030*/ 	.string	""
        /*0030*/ 	.string	"ptxas"
        /*0030*/ 	.string	"Cuda compilation tools, release 13.0, V13.0.88"
        /*0030*/ 	.string	"Build cuda_13.0.r13.0/compiler.36424714_0"
        /*0030*/ 	.string	"-arch sm_100 -m 64 "



//--------------------- .note.nv.cuinfo           --------------------------
	.section	.note.nv.cuinfo,"",@"SHT_NOTE"
	.sectionflags	@"SHF_NOTE_NV_CUINFO"
        /*0018*/ 	.short	0x0002
        /*001a*/ 	.short	0x0064
        /*001c*/ 	.short	0x0082
	.zero		2


//--------------------- .nv.info                  --------------------------
	.section	.nv.info,"",@"SHT_CUDA_INFO"
	.align	4


	//----- nvinfo : EIATTR_REGCOUNT
	.align		4
        /*0000*/ 	.byte	0x04, 0x2f
        /*0002*/ 	.short	(.L_44 - .L_43)
	.align		4
.L_43:
        /*0004*/ 	.word	index@(_ZN3cub18CUB_300001_SM_10006detail11EmptyKernelIvEEvv)
        /*0008*/ 	.word	0x00000004


	//----- nvinfo : EIATTR_FRAME_SIZE
	.align		4
.L_44:
        /*000c*/ 	.byte	0x04, 0x11
        /*000e*/ 	.short	(.L_46 - .L_45)
	.align		4
.L_45:
        /*0010*/ 	.word	index@(_ZN3cub18CUB_300001_SM_10006detail11EmptyKernelIvEEvv)
        /*0014*/ 	.word	0x00000000


	//----- nvinfo : EIATTR_MIN_STACK_SIZE
	.align		4
.L_46:
        /*0018*/ 	.byte	0x04, 0x12
        /*001a*/ 	.short	(.L_48 - .L_47)
	.align		4
.L_47:
        /*001c*/ 	.word	index@(_ZN3cub18CUB_300001_SM_10006detail11EmptyKernelIvEEvv)
        /*0020*/ 	.word	0x00000000
.L_48:


//--------------------- .nv.compat                --------------------------
	.section	.nv.compat,"",@"SHT_CUDA_COMPAT_INFO"
	.align	4
        /*0000*/ 	.byte	0x02, 0x09, 0x00, 0x00, 0x02, 0x02, 0x01, 0x00, 0x02, 0x05, 0x05, 0x00, 0x03, 0x07, 0x01, 0x01
        /*0010*/ 	.byte	0x02, 0x03, 0x00, 0x00, 0x02, 0x06, 0x01, 0x00, 0x04, 0x0b, 0x08, 0x00, 0x09, 0x00, 0x00, 0x00
        /*0020*/ 	.byte	0x00, 0x00, 0x00, 0x00


//--------------------- .nv.info._ZN3cub18CUB_300001_SM_10006detail11EmptyKernelIvEEvv --------------------------
	.section	.nv.info._ZN3cub18CUB_300001_SM_10006detail11EmptyKernelIvEEvv,"",@"SHT_CUDA_INFO"
	.sectionflags	@""
	.align	4


	//----- nvinfo : EIATTR_CUDA_API_VERSION
	.align		4
        /*0000*/ 	.byte	0x04, 0x37
        /*0002*/ 	.short	(.L_50 - .L_49)
.L_49:
        /*0004*/ 	.word	0x00000082


	//----- nvinfo : EIATTR_SPARSE_MMA_MASK
	.align		4
.L_50:
        /*0008*/ 	.byte	0x03, 0x50
        /*000a*/ 	.short	0x0000


	//----- nvinfo : EIATTR_MAXREG_COUNT
	.align		4
        /*000c*/ 	.byte	0x03, 0x1b
        /*000e*/ 	.short	0x00ff


	//----- nvinfo : EIATTR_MERCURY_ISA_VERSION
	.align		4
        /*0010*/ 	.byte	0x03, 0x5f
        /*0012*/ 	.short	0x0101


	//----- nvinfo : EIATTR_VRC_CTA_INIT_COUNT
	.align		4
        /*0014*/ 	.byte	0x02, 0x4a
	.zero		1
	.zero		1


	//----- nvinfo : EIATTR_EXIT_INSTR_OFFSETS
	.align		4
        /*0018*/ 	.byte	0x04, 0x1c
        /*001a*/ 	.short	(.L_52 - .L_51)


	//   ....[0]....
.L_51:
        /*001c*/ 	.word	0x00000010


	//----- nvinfo : EIATTR_SW_WAR
	.align		4
.L_52:
        /*0020*/ 	.byte	0x04, 0x36
        /*0022*/ 	.short	(.L_54 - .L_53)
.L_53:
        /*0024*/ 	.word	0x00000008
.L_54:


//--------------------- .nv.callgraph             --------------------------
	.section	.nv.callgraph,"",@"SHT_CUDA_CALLGRAPH"
	.align	4
	.sectionentsize	8
	.align		4
        /*0000*/ 	.word	0x00000000
	.align		4
        /*0004*/ 	.word	0xffffffff
	.align		4
        /*0008*/ 	.word	0x00000000
	.align		4
        /*000c*/ 	.word	0xfffffffe
	.align		4
        /*0010*/ 	.word	0x00000000
	.align		4
        /*0014*/ 	.word	0xfffffffd
	.align		4
        /*0018*/ 	.word	0x00000000
	.align		4
        /*001c*/ 	.word	0xfffffffc


//--------------------- .nv.constant4             --------------------------
	.section	.nv.constant4,"a",@progbits
	.align	8
	.align		8
.nv.constant4:
        /*0000*/ 	.dword	_ZN41_INTERNAL_d68413cf_4_k_cu_d6c26e87_1052284cuda3std3__45__cpo5beginE
	.align		8
        /*0008*/ 	.dword	_ZN41_INTERNAL_d68413cf_4_k_cu_d6c26e87_1052284cuda3std3__45__cpo3endE
	.align		8
        /*0010*/ 	.dword	_ZN41_INTERNAL_d68413cf_4_k_cu_d6c26e87_1052284cuda3std3__45__cpo6cbeginE
	.align		8
        /*0018*/ 	.dword	_ZN41_INTERNAL_d68413cf_4_k_cu_d6c26e87_1052284cuda3std3__45__cpo4cendE
	.align		8
        /*0020*/ 	.dword	_ZN41_INTERNAL_d68413cf_4_k_cu_d6c26e87_1052284cuda3std3__45__cpo6rbeginE
	.align		8
        /*0028*/ 	.dword	_ZN41_INTERNAL_d68413cf_4_k_cu_d6c26e87_1052284cuda3std3__45__cpo4rendE
	.align		8
        /*0030*/ 	.dword	_ZN41_INTERNAL_d68413cf_4_k_cu_d6c26e87_1052284cuda3std3__45__cpo7crbeginE
	.align		8
        /*0038*/ 	.dword	_ZN41_INTERNAL_d68413cf_4_k_cu_d6c26e87_1052284cuda3std3__45__cpo5crendE
	.align		8
        /*0040*/ 	.dword	_ZN41_INTERNAL_d68413cf_4_k_cu_d6c26e87_1052284cuda3std3__443_GLOBAL__N__d68413cf_4_k_cu_d6c26e87_1052286ignoreE
	.align		8
        /*0048*/ 	.dword	_ZN41_INTERNAL_d68413cf_4_k_cu_d6c26e87_1052284cuda3std3__419piecewise_constructE
	.align		8
        /*0050*/ 	.dword	_ZN41_INTERNAL_d68413cf_4_k_cu_d6c26e87_1052284cuda3std3__48in_placeE
	.align		8
        /*0058*/ 	.dword	_ZN41_INTERNAL_d68413cf_4_k_cu_d6c26e87_1052284cuda3std3__420unreachable_sentinelE
	.align		8
        /*0060*/ 	.dword	_ZN41_INTERNAL_d68413cf_4_k_cu_d6c26e87_1052284cuda3std3__47nulloptE
	.align		8
        /*0068*/ 	.dword	_ZN41_INTERNAL_d68413cf_4_k_cu_d6c26e87_1052284cuda3std3__48unexpectE
	.align		8
        /*0070*/ 	.dword	_ZN41_INTERNAL_d68413cf_4_k_cu_d6c26e87_1052284cuda3std6ranges3__45__cpo4swapE
	.align		8
        /*0078*/ 	.dword	_ZN41_INTERNAL_d68413cf_4_k_cu_d6c26e87_1052284cuda3std6ranges3__45__cpo9iter_moveE
	.align		8
        /*0080*/ 	.dword	_ZN41_INTERNAL_d68413cf_4_k_cu_d6c26e87_1052284cuda3std6ranges3__45__cpo5beginE
	.align		8
        /*0088*/ 	.dword	_ZN41_INTERNAL_d68413cf_4_k_cu_d6c26e87_1052284cuda3std6ranges3__45__cpo3endE
	.align		8
        /*0090*/ 	.dword	_ZN41_INTERNAL_d68413cf_4_k_cu_d6c26e87_1052284cuda3std6ranges3__45__cpo6cbeginE
	.align		8
        /*0098*/ 	.dword	_ZN41_INTERNAL_d68413cf_4_k_cu_d6c26e87_1052284cuda3std6ranges3__45__cpo4cendE
	.align		8
        /*00a0*/ 	.dword	_ZN41_INTERNAL_d68413cf_4_k_cu_d6c26e87_1052284cuda3std6ranges3__45__cpo7advanceE
	.align		8
        /*00a8*/ 	.dword	_ZN41_INTERNAL_d68413cf_4_k_cu_d6c26e87_1052284cuda3std6ranges3__45__cpo9iter_swapE
	.align		8
        /*00b0*/ 	.dword	_ZN41_INTERNAL_d68413cf_4_k_cu_d6c26e87_1052284cuda3std6ranges3__45__cpo4nextE
	.align		8
        /*00b8*/ 	.dword	_ZN41_INTERNAL_d68413cf_4_k_cu_d6c26e87_1052284cuda3std6ranges3__45__cpo4prevE
	.align		8
        /*00c0*/ 	.dword	_ZN41_INTERNAL_d68413cf_4_k_cu_d6c26e87_1052284cuda3std6ranges3__45__cpo4dataE
	.align		8
        /*00c8*/ 	.dword	_ZN41_INTERNAL_d68413cf_4_k_cu_d6c26e87_1052284cuda3std6ranges3__45__cpo5cdataE
	.align		8
        /*00d0*/ 	.dword	_ZN41_INTERNAL_d68413cf_4_k_cu_d6c26e87_1052284cuda3std6ranges3__45__cpo4sizeE
	.align		8
        /*00d8*/ 	.dword	_ZN41_INTERNAL_d68413cf_4_k_cu_d6c26e87_1052284cuda3std6ranges3__45__cpo5ssizeE
	.align		8
        /*00e0*/ 	.dword	_ZN41_INTERNAL_d68413cf_4_k_cu_d6c26e87_1052284cuda3std6ranges3__45__cpo8distanceE
	.align		8
        /*00e8*/ 	.dword	_ZN41_INTERNAL_d68413cf_4_k_cu_d6c26e87_1052286thrust24THRUST_300001_SM_1000_NS8cuda_cub3parE
	.align		8
        /*00f0*/ 	.dword	_ZN41_INTERNAL_d68413cf_4_k_cu_d6c26e87_1052286thrust24THRUST_300001_SM_1000_NS8cuda_cub10par_nosyncE
	.align		8
        /*00f8*/ 	.dword	_ZN41_INTERNAL_d68413cf_4_k_cu_d6c26e87_1052286thrust24THRUST_300001_SM_1000_NS6system6detail10sequential3seqE
	.align		8
        /*0100*/ 	.dword	_ZN41_INTERNAL_d68413cf_4_k_cu_d6c26e87_1052286thrust24THRUST_300001_SM_1000_NS12placeholders2_1E
	.align		8
        /*0108*/ 	.dword	_ZN41_INTERNAL_d68413cf_4_k_cu_d6c26e87_1052286thrust24THRUST_300001_SM_1000_NS12placeholders2_2E
	.align		8
        /*0110*/ 	.dword	_ZN41_INTERNAL_d68413cf_4_k_cu_d6c26e87_1052286thrust24THRUST_300001_SM_1000_NS12placeholders2_3E
	.align		8
        /*0118*/ 	.dword	_ZN41_INTERNAL_d68413cf_4_k_cu_d6c26e87_1052286thrust24THRUST_300001_SM_1000_NS12placeholders2_4E
	.align		8
        /*0120*/ 	.dword	_ZN41_INTERNAL_d68413cf_4_k_cu_d6c26e87_1052286thrust24THRUST_300001_SM_1000_NS12placeholders2_5E
	.align		8
        /*0128*/ 	.dword	_ZN41_INTERNAL_d68413cf_4_k_cu_d6c26e87_1052286thrust24THRUST_300001_SM_1000_NS12placeholders2_6E
	.align		8
        /*0130*/ 	.dword	_ZN41_INTERNAL_d68413cf_4_k_cu_d6c26e87_1052286thrust24THRUST_300001_SM_1000_NS12placeholders2_7E
	.align		8
        /*0138*/ 	.dword	_ZN41_INTERNAL_d68413cf_4_k_cu_d6c26e87_1052286thrust24THRUST_300001_SM_1000_NS12placeholders2_8E
	.align		8
        /*0140*/ 	.dword	_ZN41_INTERNAL_d68413cf_4_k_cu_d6c26e87_1052286thrust24THRUST_300001_SM_1000_NS12placeholders2_9E
	.align		8
        /*0148*/ 	.dword	_ZN41_INTERNAL_d68413cf_4_k_cu_d6c26e87_1052286thrust24THRUST_300001_SM_1000_NS12placeholders3_10E
	.align		8
        /*0150*/ 	.dword	_ZN41_INTERNAL_d68413cf_4_k_cu_d6c26e87_1052286thrust24THRUST_300001_SM_1000_NS3seqE


//--------------------- .text._ZN3cub18CUB_300001_SM_10006detail11EmptyKernelIvEEvv --------------------------
	.section	.text._ZN3cub18CUB_300001_SM_10006detail11EmptyKernelIvEEvv,"ax",@progbits
	.align	128
        .global         _ZN3cub18CUB_300001_SM_10006detail11EmptyKernelIvEEvv
        .type           _ZN3cub18CUB_300001_SM_10006detail11EmptyKernelIvEEvv,@function
        .size           _ZN3cub18CUB_300001_SM_10006detail11EmptyKernelIvEEvv,(.L_x_1 - _ZN3cub18CUB_300001_SM_10006detail11EmptyKernelIvEEvv)
        .other          _ZN3cub18CUB_300001_SM_10006detail11EmptyKernelIvEEvv,@"STO_CUDA_ENTRY STV_DEFAULT"
_ZN3cub18CUB_300001_SM_10006detail11EmptyKernelIvEEvv:
.text._ZN3cub18CUB_300001_SM_10006detail11EmptyKernelIvEEvv:
[----:B------:R-:W-:Y:S01]  /*0000*/  LDC R1, c[0x0][0x37c] ;  /* 0x0000df00ff017b82 */ /* 0x000fe20000000800 */
[----:B------:R-:W-:Y:S05]  /*0010*/  EXIT ;  /* 0x000000000000794d */ /* 0x000fea0003800000 */
.L_x_0:
[----:B------:R-:W-:-:S00]  /*0020*/  BRA `(.L_x_0) ;  /* 0xfffffffc00fc7947 */ /* 0x000fc0000383ffff */
[----:B------:R-:W-:-:S00]  /*0030*/  NOP ;  /* 0x0000000000007918 */ /* 0x000fc00000000000 */
        /* <DEDUP_REMOVED lines=12> */
.L_x_1:


//--------------------- .nv.shared.reserved.0     --------------------------
	.section	.nv.shared.reserved.0,"aw",@nobits
	.weak		__nv_reservedSMEM_offset_0_alias
	.size		__nv_reservedSMEM_offset_0_alias, 0, 64
	.other		__nv_reservedSMEM_offset_0_alias,@"STO_CUDA_RESERVED_SHARED STV_DEFAULT"
__nv_reservedSMEM_offset_0_alias:
	.zero		0
	.zero		64


//--------------------- .nv.global                --------------------------
	.section	.nv.global,"aw",@nobits
.nv.global:
	.type		_ZN41_INTERNAL_d68413cf_4_k_cu_d6c26e87_1052286thrust24THRUST_300001_SM_1000_NS3seqE,@object
	.size		_ZN41_INTERNAL_d68413cf_4_k_cu_d6c26e87_1052286thrust24THRUST_300001_SM_1000_NS3seqE,(_ZN41_INTERNAL_d68413cf_4_k_cu_d6c26e87_1052284cuda3std3__48in_placeE - _ZN41_INTERNAL_d68413cf_4_k_cu_d6c26e87_1052286thrust24THRUST_300001_SM_1000_NS3seqE)
_ZN41_INTERNAL_d68413cf_4_k_cu_d6c26e87_1052286thrust24THRUST_300001_SM_1000_NS3seqE:
	.zero		1
	.type		_ZN41_INTERNAL_d68413cf_4_k_cu_d6c26e87_1052284cuda3std3__48in_placeE,@object
	.size		_ZN41_INTERNAL_d68413cf_4_k_cu_d6c26e87_1052284cuda3std3__48in_placeE,(_ZN41_INTERNAL_d68413cf_4_k_cu_d6c26e87_1052284cuda3std6ranges3__45__cpo4sizeE - _ZN41_INTERNAL_d68413cf_4_k_cu_d6c26e87_1052284cuda3std3__48in_placeE)
_ZN41_INTERNAL_d68413cf_4_k_cu_d6c26e87_1052284cuda3std3__48in_placeE:
	.zero		1
	.type		_ZN41_INTERNAL_d68413cf_4_k_cu_d6c26e87_1052284cuda3std6ranges3__45__cpo4sizeE,@object
	.size		_ZN41_INTERNAL_d68413cf_4_k_cu_d6c26e87_1052284cuda3std6ranges3__45__cpo4sizeE,(_ZN41_INTERNAL_d68413cf_4_k_cu_d6c26e87_1052286thrust24THRUST_300001_SM_1000_NS12placeholders2_3E - _ZN41_INTERNAL_d68413cf_4_k_cu_d6c26e87_1052284cuda3std6ranges3__45__cpo4sizeE)
_ZN41_INTERNAL_d68413cf_4_k_cu_d6c26e87_1052284cuda3std6ranges3__45__cpo4sizeE:
	.zero		1
	.type		_ZN41_INTERNAL_d68413cf_4_k_cu_d6c26e87_1052286thrust24THRUST_300001_SM_1000_NS12placeholders2_3E,@object
	.size		_ZN41_INTERNAL_d68413cf_4_k_cu_d6c26e87_1052286thrust24THRUST_300001_SM_1000_NS12placeholders2_3E,(_ZN41_INTERNAL_d68413cf_4_k_cu_d6c26e87_1052284cuda3std3__45__cpo6cbeginE - _ZN41_INTERNAL_d68413cf_4_k_cu_d6c26e87_1052286thrust24THRUST_300001_SM_1000_NS12placeholders2_3E)
_ZN41_INTERNAL_d68413cf_4_k_cu_d6c26e87_1052286thrust24THRUST_300001_SM_1000_NS12placeholders2_3E:
	.zero		1
	.type		_ZN41_INTERNAL_d68413cf_4_k_cu_d6c26e87_1052284cuda3std3__45__cpo6cbeginE,@object
	.size		_ZN41_INTERNAL_d68413cf_4_k_cu_d6c26e87_1052284cuda3std3__45__cpo6cbeginE,(_ZN41_INTERNAL_d68413cf_4_k_cu_d6c26e87_1052284cuda3std6ranges3__45__cpo6cbeginE - _ZN41_INTERNAL_d68413cf_4_k_cu_d6c26e87_1052284cuda3std3__45__cpo6cbeginE)
_ZN41_INTERNAL_d68413cf_4_k_cu_d6c26e87_1052284cuda3std3__45__cpo6cbeginE:
	.zero		1
	.type		_ZN41_INTERNAL_d68413cf_4_k_cu_d6c26e87_1052284cuda3std6ranges3__45__cpo6cbeginE,@object
	.size		_ZN41_INTERNAL_d68413cf_4_k_cu_d6c26e87_1052284cuda3std6ranges3__45__cpo6cbeginE,(_ZN41_INTERNAL_d68413cf_4_k_cu_d6c26e87_1052286thrust24THRUST_300001_SM_1000_NS12placeholders2_7E - _ZN41_INTERNAL_d68413cf_4_k_cu_d6c26e87_1052284cuda3std6ranges3__45__cpo6cbeginE)
_ZN41_INTERNAL_d68413cf_4_k_cu_d6c26e87_1052284cuda3std6ranges3__45__cpo6cbeginE:
	.zero		1
	.type		_ZN41_INTERNAL_d68413cf_4_k_cu_d6c26e87_1052286thrust24THRUST_300001_SM_1000_NS12placeholders2_7E,@object
	.size		_ZN41_INTERNAL_d68413cf_4_k_cu_d6c26e87_1052286thrust24THRUST_300001_SM_1000_NS12placeholders2_7E,(_ZN41_INTERNAL_d68413cf_4_k_cu_d6c26e87_1052284cuda3std3__45__cpo7crbeginE - _ZN41_INTERNAL_d68413cf_4_k_cu_d6c26e87_1052286thrust24THRUST_300001_SM_1000_NS12placeholders2_7E)
_ZN41_INTERNAL_d68413cf_4_k_cu_d6c26e87_1052286thrust24THRUST_300001_SM_1000_NS12placeholders2_7E:
	.zero		1
	.type		_ZN41_INTERNAL_d68413cf_4_k_cu_d6c26e87_1052284cuda3std3__45__cpo7crbeginE,@object
	.size		_ZN41_INTERNAL_d68413cf_4_k_cu_d6c26e87_1052284cuda3std3__45__cpo7crbeginE,(_ZN41_INTERNAL_d68413cf_4_k_cu_d6c26e87_1052284cuda3std6ranges3__45__cpo4nextE - _ZN41_INTERNAL_d68413cf_4_k_cu_d6c26e87_1052284cuda3std3__45__cpo7crbeginE)
_ZN41_INTERNAL_d68413cf_4_k_cu_d6c26e87_1052284cuda3std3__45__cpo7crbeginE:
	.zero		1
	.type		_ZN41_INTERNAL_d68413cf_4_k_cu_d6c26e87_1052284cuda3std6ranges3__45__cpo4nextE,@object
	.size		_ZN41_INTERNAL_d68413cf_4_k_cu_d6c26e87_1052284cuda3std6ranges3__45__cpo4nextE,(_ZN41_INTERNAL_d68413cf_4_k_cu_d6c26e87_1052284cuda3std6ranges3__45__cpo4swapE - _ZN41_INTERNAL_d68413cf_4_k_cu_d6c26e87_1052284cuda3std6ranges3__45__cpo4nextE)
_ZN41_INTERNAL_d68413cf_4_k_cu_d6c26e87_1052284cuda3std6ranges3__45__cpo4nextE:
	.zero		1
	.type		_ZN41_INTERNAL_d68413cf_4_k_cu_d6c26e87_1052284cuda3std6ranges3__45__cpo4swapE,@object
	.size		_ZN41_INTERNAL_d68413cf_4_k_cu_d6c26e87_1052284cuda3std6ranges3__45__cpo4swapE,(_ZN41_INTERNAL_d68413cf_4_k_cu_d6c26e87_1052286thrust24THRUST_300001_SM_1000_NS8cuda_cub10par_nosyncE - _ZN41_INTERNAL_d68413cf_4_k_cu_d6c26e87_1052284cuda3std6ranges3__45__cpo4swapE)
_ZN41_INTERNAL_d68413cf_4_k_cu_d6c26e87_1052284cuda3std6ranges3__45__cpo4swapE:
	.zero		1
	.type		_ZN41_INTERNAL_d68413cf_4_k_cu_d6c26e87_1052286thrust24THRUST_300001_SM_1000_NS8cuda_cub10par_nosyncE,@object
	.size		_ZN41_INTERNAL_d68413cf_4_k_cu_d6c26e87_1052286thrust24THRUST_300001_SM_1000_NS8cuda_cub10par_nosyncE,(_ZN41_INTERNAL_d68413cf_4_k_cu_d6c26e87_1052286thrust24THRUST_300001_SM_1000_NS12placeholders2_9E - _ZN41_INTERNAL_d68413cf_4_k_cu_d6c26e87_1052286thrust24THRUST_300001_SM_1000_NS8cuda_cub10par_nosyncE)
_ZN41_INTERNAL_d68413cf_4_k_cu_d6c26e87_1052286thrust24THRUST_300001_SM_1000_NS8cuda_cub10par_nosyncE:
	.zero		1
	.type		_ZN41_INTERNAL_d68413cf_4_k_cu_d6c26e87_1052286thrust24THRUST_300001_SM_1000_NS12placeholders2_9E,@object
	.size		_ZN41_INTERNAL_d68413cf_4_k_cu_d6c26e87_1052286thrust24THRUST_300001_SM_1000_NS12placeholders2_9E,(_ZN41_INTERNAL_d68413cf_4_k_cu_d6c26e87_1052284cuda3std3__443_GLOBAL__N__d68413cf_4_k_cu_d6c26e87_1052286ignoreE - _ZN41_INTERNAL_d68413cf_4_k_cu_d6c26e87_1052286thrust24THRUST_300001_SM_1000_NS12placeholders2_9E)
_ZN41_INTERNAL_d68413cf_4_k_cu_d6c26e87_1052286thrust24THRUST_300001_SM_1000_NS12placeholders2_9E:
	.zero		1
	.type		_ZN41_INTERNAL_d68413cf_4_k_cu_d6c26e87_1052284cuda3std3__443_GLOBAL__N__d68413cf_4_k_cu_d6c26e87_1052286ignoreE,@object
	.size		_ZN41_INTERNAL_d68413cf_4_k_cu_d6c26e87_1052284cuda3std3__443_GLOBAL__N__d68413cf_4_k_cu_d6c26e87_1052286ignoreE,(_ZN41_INTERNAL_d68413cf_4_k_cu_d6c26e87_1052284cuda3std6ranges3__45__cpo4dataE - _ZN41_INTERNAL_d68413cf_4_k_cu_d6c26e87_1052284cuda3std3__443_GLOBAL__N__d68413cf_4_k_cu_d6c26e87_1052286ignoreE)
_ZN41_INTERNAL_d68413cf_4_k_cu_d6c26e87_1052284cuda3std3__443_GLOBAL__N__d68413cf_4_k_cu_d6c26e87_1052286ignoreE:
	.zero		1
	.type		_ZN41_INTERNAL_d68413cf_4_k_cu_d6c26e87_1052284cuda3std6ranges3__45__cpo4dataE,@object
	.size		_ZN41_INTERNAL_d68413cf_4_k_cu_d6c26e87_1052284cuda3std6ranges3__45__cpo4dataE,(_ZN41_INTERNAL_d68413cf_4_k_cu_d6c26e87_1052286thrust24THRUST_300001_SM_1000_NS12placeholders2_1E - _ZN41_INTERNAL_d68413cf_4_k_cu_d6c26e87_1052284cuda3std6ranges3__45__cpo4dataE)
_ZN41_INTERNAL_d68413cf_4_k_cu_d6c26e87_1052284cuda3std6ranges3__45__cpo4dataE:
	.zero		1
	.type		_ZN41_INTERNAL_d68413cf_4_k_cu_d6c26e87_1052286thrust24THRUST_300001_SM_1000_NS12placeholders2_1E,@object
	.size		_ZN41_INTERNAL_d68413cf_4_k_cu_d6c26e87_1052286thrust24THRUST_300001_SM_1000_NS12placeholders2_1E,(_ZN41_INTERNAL_d68413cf_4_k_cu_d6c26e87_1052284cuda3std3__45__cpo5beginE - _ZN41_INTERNAL_d68413cf_4_k_cu_d6c26e87_1052286thrust24THRUST_300001_SM_1000_NS12placeholders2_1E)
_ZN41_INTERNAL_d68413cf_4_k_cu_d6c26e87_1052286thrust24THRUST_300001_SM_1000_NS12placeholders2_1E:
	.zero		1
	.type		_ZN41_INTERNAL_d68413cf_4_k_cu_d6c26e87_1052284cuda3std3__45__cpo5beginE,@object
	.size		_ZN41_INTERNAL_d68413cf_4_k_cu_d6c26e87_1052284cuda3std3__45__cpo5beginE,(_ZN41_INTERNAL_d68413cf_4_k_cu_d6c26e87_1052284cuda3std6ranges3__45__cpo5beginE - _ZN41_INTERNAL_d68413cf_4_k_cu_d6c26e87_1052284cuda3std3__45__cpo5beginE)
_ZN41_INTERNAL_d68413cf_4_k_cu_d6c26e87_1052284cuda3std3__45__cpo5beginE:
	.zero		1
	.type		_ZN41_INTERNAL_d68413cf_4_k_cu_d6c26e87_1052284cuda3std6ranges3__45__cpo5beginE,@object
	.size		_ZN41_INTERNAL_d68413cf_4_k_cu_d6c26e87_1052284cuda3std6ranges3__45__cpo5beginE,(_ZN41_INTERNAL_d68413cf_4_k_cu_d6c26e87_1052286thrust24THRUST_300001_SM_1000_NS12placeholders2_5E - _ZN41_INTERNAL_d68413cf_4_k_cu_d6c26e87_1052284cuda3std6ranges3__45__cpo5beginE)
_ZN41_INTERNAL_d68413cf_4_k_cu_d6c26e87_1052284cuda3std6ranges3__45__cpo5beginE:
	.zero		1
	.type		_ZN41_INTERNAL_d68413cf_4_k_cu_d6c26e87_1052286thrust24THRUST_300001_SM_1000_NS12placeholders2_5E,@object
	.size		_ZN41_INTERNAL_d68413cf_4_k_cu_d6c26e87_1052286thrust24THRUST_300001_SM_1000_NS12placeholders2_5E,(_ZN41_INTERNAL_d68413cf_4_k_cu_d6c26e87_1052284cuda3std3__45__cpo6rbeginE - _ZN41_INTERNAL_d68413cf_4_k_cu_d6c26e87_1052286thrust24THRUST_300001_SM_1000_NS12placeholders2_5E)
_ZN41_INTERNAL_d68413cf_4_k_cu_d6c26e87_1052286thrust24THRUST_300001_SM_1000_NS12placeholders2_5E:
	.zero		1
	.type		_ZN41_INTERNAL_d68413cf_4_k_cu_d6c26e87_1052284cuda3std3__45__cpo6rbeginE,@object
	.size		_ZN41_INTERNAL_d68413cf_4_k_cu_d6c26e87_1052284cuda3std3__45__cpo6rbeginE,(_ZN41_INTERNAL_d68413cf_4_k_cu_d6c26e87_1052284cuda3std6ranges3__45__cpo7advanceE - _ZN41_INTERNAL_d68413cf_4_k_cu_d6c26e87_1052284cuda3std3__45__cpo6rbeginE)
_ZN41_INTERNAL_d68413cf_4_k_cu_d6c26e87_1052284cuda3std3__45__cpo6rbeginE:
	.zero		1
	.type		_ZN41_INTERNAL_d68413cf_4_k_cu_d6c26e87_1052284cuda3std6ranges3__45__cpo7advanceE,@object
	.size		_ZN41_INTERNAL_d68413cf_4_k_cu_d6c26e87_1052284cuda3std6ranges3__45__cpo7advanceE,(_ZN41_INTERNAL_d68413cf_4_k_cu_d6c26e87_1052284cuda3std3__47nulloptE - _ZN41_INTERNAL_d68413cf_4_k_cu_d6c26e87_1052284cuda3std6ranges3__45__cpo7advanceE)
_ZN41_INTERNAL_d68413cf_4_k_cu_d6c26e87_1052284cuda3std6ranges3__45__cpo7advanceE:
	.zero		1
	.type		_ZN41_INTERNAL_d68413cf_4_k_cu_d6c26e87_1052284cuda3std3__47nulloptE,@object
	.size		_ZN41_INTERNAL_d68413cf_4_k_cu_d6c26e87_1052284cuda3std3__47nulloptE,(_ZN41_INTERNAL_d68413cf_4_k_cu_d6c26e87_1052284cuda3std6ranges3__45__cpo8distanceE - _ZN41_INTERNAL_d68413cf_4_k_cu_d6c26e87_1052284cuda3std3__47nulloptE)
_ZN41_INTERNAL_d68413cf_4_k_cu_d6c26e87_1052284cuda3std3__47nulloptE:
	.zero		1
	.type		_ZN41_INTERNAL_d68413cf_4_k_cu_d6c26e87_1052284cuda3std6ranges3__45__cpo8distanceE,@object
	.size		_ZN41_INTERNAL_d68413cf_4_k_cu_d6c26e87_1052284cuda3std6ranges3__45__cpo8distanceE,(_ZN41_INTERNAL_d68413cf_4_k_cu_d6c26e87_1052286thrust24THRUST_300001_SM_1000_NS12placeholders3_10E - _ZN41_INTERNAL_d68413cf_4_k_cu_d6c26e87_1052284cuda3std6ranges3__45__cpo8distanceE)
_ZN41_INTERNAL_d68413cf_4_k_cu_d6c26e87_1052284cuda3std6ranges3__45__cpo8distanceE:
	.zero		1
	.type		_ZN41_INTERNAL_d68413cf_4_k_cu_d6c26e87_1052286thrust24THRUST_300001_SM_1000_NS12placeholders3_10E,@object
	.size		_ZN41_INTERNAL_d68413cf_4_k_cu_d6c26e87_1052286thrust24THRUST_300001_SM_1000_NS12placeholders3_10E,(_ZN41_INTERNAL_d68413cf_4_k_cu_d6c26e87_1052284cuda3std3__419piecewise_constructE - _ZN41_INTERNAL_d68413cf_4_k_cu_d6c26e87_1052286thrust24THRUST_300001_SM_1000_NS12placeholders3_10E)
_ZN41_INTERNAL_d68413cf_4_k_cu_d6c26e87_1052286thrust24THRUST_300001_SM_1000_NS12placeholders3_10E:
	.zero		1
	.type		_ZN41_INTERNAL_d68413cf_4_k_cu_d6c26e87_1052284cuda3std3__419piecewise_constructE,@object
	.size		_ZN41_INTERNAL_d68413cf_4_k_cu_d6c26e87_1052284cuda3std3__419piecewise_constructE,(_ZN41_INTERNAL_d68413cf_4_k_cu_d6c26e87_1052284cuda3std6ranges3__45__cpo5cdataE - _ZN41_INTERNAL_d68413cf_4_k_cu_d6c26e87_1052284cuda3std3__419piecewise_constructE)
_ZN41_INTERNAL_d68413cf_4_k_cu_d6c26e87_1052284cuda3std3__419piecewise_constructE:
	.zero		1
	.type		_ZN41_INTERNAL_d68413cf_4_k_cu_d6c26e87_1052284cuda3std6ranges3__45__cpo5cdataE,@object
	.size		_ZN41_INTERNAL_d68413cf_4_k_cu_d6c26e87_1052284cuda3std6ranges3__45__cpo5cdataE,(_ZN41_INTERNAL_d68413cf_4_k_cu_d6c26e87_1052286thrust24THRUST_300001_SM_1000_NS12placeholders2_2E - _ZN41_INTERNAL_d68413cf_4_k_cu_d6c26e87_1052284cuda3std6ranges3__45__cpo5cdataE)
_ZN41_INTERNAL_d68413cf_4_k_cu_d6c26e87_1052284cuda3std6ranges3__45__cpo5cdataE:
	.zero		1
	.type		_ZN41_INTERNAL_d68413cf_4_k_cu_d6c26e87_1052286thrust24THRUST_300001_SM_1000_NS12placeholders2_2E,@object
	.size		_ZN41_INTERNAL_d68413cf_4_k_cu_d6c26e87_1052286thrust24THRUST_300001_SM_1000_NS12placeholders2_2E,(_ZN41_INTERNAL_d68413cf_4_k_cu_d6c26e87_1052284cuda3std3__45__cpo3endE - _ZN41_INTERNAL_d68413cf_4_k_cu_d6c26e87_1052286thrust24THRUST_300001_SM_1000_NS12placeholders2_2E)
_ZN41_INTERNAL_d68413cf_4_k_cu_d6c26e87_1052286thrust24THRUST_300001_SM_1000_NS12placeholders2_2E:
	.zero		1
	.type		_ZN41_INTERNAL_d68413cf_4_k_cu_d6c26e87_1052284cuda3std3__45__cpo3endE,@object
	.size		_ZN41_INTERNAL_d68413cf_4_k_cu_d6c26e87_1052284cuda3std3__45__cpo3endE,(_ZN41_INTERNAL_d68413cf_4_k_cu_d6c26e87_1052284cuda3std6ranges3__45__cpo3endE - _ZN41_INTERNAL_d68413cf_4_k_cu_d6c26e87_1052284cuda3std3__45__cpo3endE)
_ZN41_INTERNAL_d68413cf_4_k_cu_d6c26e87_1052284cuda3std3__45__cpo3endE:
	.zero		1
	.type		_ZN41_INTERNAL_d68413cf_4_k_cu_d6c26e87_1052284cuda3std6ranges3__45__cpo3endE,@object
	.size		_ZN41_INTERNAL_d68413cf_4_k_cu_d6c26e87_1052284cuda3std6ranges3__45__cpo3endE,(_ZN41_INTERNAL_d68413cf_4_k_cu_d6c26e87_1052286thrust24THRUST_300001_SM_1000_NS12placeholders2_6E - _ZN41_INTERNAL_d68413cf_4_k_cu_d6c26e87_1052284cuda3std6ranges3__45__cpo3endE)
_ZN41_INTERNAL_d68413cf_4_k_cu_d6c26e87_1052284cuda3std6ranges3__45__cpo3endE:
	.zero		1
	.type		_ZN41_INTERNAL_d68413cf_4_k_cu_d6c26e87_1052286thrust24THRUST_300001_SM_1000_NS12placeholders2_6E,@object
	.size		_ZN41_INTERNAL_d68413cf_4_k_cu_d6c26e87_1052286thrust24THRUST_300001_SM_1000_NS12placeholders2_6E,(_ZN41_INTERNAL_d68413cf_4_k_cu_d6c26e87_1052284cuda3std3__45__cpo4rendE - _ZN41_INTERNAL_d68413cf_4_k_cu_d6c26e87_1052286thrust24THRUST_300001_SM_1000_NS12placeholders2_6E)
_ZN41_INTERNAL_d68413cf_4_k_cu_d6c26e87_1052286thrust24THRUST_300001_SM_1000_NS12placeholders2_6E:
	.zero		1
	.type		_ZN41_INTERNAL_d68413cf_4_k_cu_d6c26e87_1052284cuda3std3__45__cpo4rendE,@object
	.size		_ZN41_INTERNAL_d68413cf_4_k_cu_d6c26e87_1052284cuda3std3__45__cpo4rendE,(_ZN41_INTERNAL_d68413cf_4_k_cu_d6c26e87_1052284cuda3std6ranges3__45__cpo9iter_swapE - _ZN41_INTERNAL_d68413cf_4_k_cu_d6c26e87_1052284cuda3std3__45__cpo4rendE)
_ZN41_INTERNAL_d68413cf_4_k_cu_d6c26e87_1052284cuda3std3__45__cpo4rendE:
	.zero		1
	.type		_ZN41_INTERNAL_d68413cf_4_k_cu_d6c26e87_1052284cuda3std6ranges3__45__cpo9iter_swapE,@object
	.size		_ZN41_INTERNAL_d68413cf_4_k_cu_d6c26e87_1052284cuda3std6ranges3__45__cpo9iter_swapE,(_ZN41_INTERNAL_d68413cf_4_k_cu_d6c26e87_1052284cuda3std3__48unexpectE - _ZN41_INTERNAL_d68413cf_4_k_cu_d6c26e87_1052284cuda3std6ranges3__45__cpo9iter_swapE)
_ZN41_INTERNAL_d68413cf_4_k_cu_d6c26e87_1052284cuda3std6ranges3__45__cpo9iter_swapE:
	.zero		1
	.type		_ZN41_INTERNAL_d68413cf_4_k_cu_d6c26e87_1052284cuda3std3__48unexpectE,@object
	.size		_ZN41_INTERNAL_d68413cf_4_k_cu_d6c26e87_1052284cuda3std3__48unexpectE,(_ZN41_INTERNAL_d68413cf_4_k_cu_d6c26e87_1052286thrust24THRUST_300001_SM_1000_NS8cuda_cub3parE - _ZN41_INTERNAL_d68413cf_4_k_cu_d6c26e87_1052284cuda3std3__48unexpectE)
_ZN41_INTERNAL_d68413cf_4_k_cu_d6c26e87_1052284cuda3std3__48unexpectE:
	.zero		1
	.type		_ZN41_INTERNAL_d68413cf_4_k_cu_d6c26e87_1052286thrust24THRUST_300001_SM_1000_NS8cuda_cub3parE,@object
	.size		_ZN41_INTERNAL_d68413cf_4_k_cu_d6c26e87_1052286thrust24THRUST_300001_SM_1000_NS8cuda_cub3parE,(_ZN41_INTERNAL_d68413cf_4_k_cu_d6c26e87_1052286thrust24THRUST_300001_SM_1000_NS12placeholders2_4E - _ZN41_INTERNAL_d68413cf_4_k_cu_d6c26e87_1052286thrust24THRUST_300001_SM_1000_NS8cuda_cub3parE)
_ZN41_INTERNAL_d68413cf_4_k_cu_d6c26e87_1052286thrust24THRUST_300001_SM_1000_NS8cuda_cub3parE:
	.zero		1
	.type		_ZN41_INTERNAL_d68413cf_4_k_cu_d6c26e87_1052286thrust24THRUST_300001_SM_1000_NS12placeholders2_4E,@object
	.size		_ZN41_INTERNAL_d68413cf_4_k_cu_d6c26e87_1052286thrust24THRUST_300001_SM_1000_NS12placeholders2_4E,(_ZN41_INTERNAL_d68413cf_4_k_cu_d6c26e87_1052284cuda3std3__45__cpo4cendE - _ZN41_INTERNAL_d68413cf_4_k_cu_d6c26e87_1052286thrust24THRUST_300001_SM_1000_NS12placeholders2_4E)
_ZN41_INTERNAL_d68413cf_4_k_cu_d6c26e87_1052286thrust24THRUST_300001_SM_1000_NS12placeholders2_4E:
	.zero		1
	.type		_ZN41_INTERNAL_d68413cf_4_k_cu_d6c26e87_1052284cuda3std3__45__cpo4cendE,@object
	.size		_ZN41_INTERNAL_d68413cf_4_k_cu_d6c26e87_1052284cuda3std3__45__cpo4cendE,(_ZN41_INTERNAL_d68413cf_4_k_cu_d6c26e87_1052284cuda3std6ranges3__45__cpo4cendE - _ZN41_INTERNAL_d68413cf_4_k_cu_d6c26e87_1052284cuda3std3__45__cpo4cendE)
_ZN41_INTERNAL_d68413cf_4_k_cu_d6c26e87_1052284cuda3std3__45__cpo4cendE:
	.zero		1
	.type		_ZN41_INTERNAL_d68413cf_4_k_cu_d6c26e87_1052284cuda3std6ranges3__45__cpo4cendE,@object
	.size		_ZN41_INTERNAL_d68413cf_4_k_cu_d6c26e87_1052284cuda3std6ranges3__45__cpo4cendE,(_ZN41_INTERNAL_d68413cf_4_k_cu_d6c26e87_1052284cuda3std3__420unreachable_sentinelE - _ZN41_INTERNAL_d68413cf_4_k_cu_d6c26e87_1052284cuda3std6ranges3__45__cpo4cendE)
_ZN41_INTERNAL_d68413cf_4_k_cu_d6c26e87_1052284cuda3std6ranges3__45__cpo4cendE:
	.zero		1
	.type		_ZN41_INTERNAL_d68413cf_4_k_cu_d6c26e87_1052284cuda3std3__420unreachable_sentinelE,@object
	.size		_ZN41_INTERNAL_d68413cf_4_k_cu_d6c26e87_1052284cuda3std3__420unreachable_sentinelE,(_ZN41_INTERNAL_d68413cf_4_k_cu_d6c26e87_1052284cuda3std6ranges3__45__cpo5ssizeE - _ZN41_INTERNAL_d68413cf_4_k_cu_d6c26e87_1052284cuda3std3__420unreachable_sentinelE)
_ZN41_INTERNAL_d68413cf_4_k_cu_d6c26e87_1052284cuda3std3__420unreachable_sentinelE:
	.zero		1
	.type		_ZN41_INTERNAL_d68413cf_4_k_cu_d6c26e87_1052284cuda3std6ranges3__45__cpo5ssizeE,@object
	.size		_ZN41_INTERNAL_d68413cf_4_k_cu_d6c26e87_1052284cuda3std6ranges3__45__cpo5ssizeE,(_ZN41_INTERNAL_d68413cf_4_k_cu_d6c26e87_1052286thrust24THRUST_300001_SM_1000_NS12placeholders2_8E - _ZN41_INTERNAL_d68413cf_4_k_cu_d6c26e87_1052284cuda3std6ranges3__45__cpo5ssizeE)
_ZN41_INTERNAL_d68413cf_4_k_cu_d6c26e87_1052284cuda3std6ranges3__45__cpo5ssizeE:
	.zero		1
	.type		_ZN41_INTERNAL_d68413cf_4_k_cu_d6c26e87_1052286thrust24THRUST_300001_SM_1000_NS12placeholders2_8E,@object
	.size		_ZN41_INTERNAL_d68413cf_4_k_cu_d6c26e87_1052286thrust24THRUST_300001_SM_1000_NS12placeholders2_8E,(_ZN41_INTERNAL_d68413cf_4_k_cu_d6c26e87_1052284cuda3std3__45__cpo5crendE - _ZN41_INTERNAL_d68413cf_4_k_cu_d6c26e87_1052286thrust24THRUST_300001_SM_1000_NS12placeholders2_8E)
_ZN41_INTERNAL_d68413cf_4_k_cu_d6c26e87_1052286thrust24THRUST_300001_SM_1000_NS12placeholders2_8E:
	.zero		1
	.type		_ZN41_INTERNAL_d68413cf_4_k_cu_d6c26e87_1052284cuda3std3__45__cpo5crendE,@object
	.size		_ZN41_INTERNAL_d68413cf_4_k_cu_d6c26e87_1052284cuda3std3__45__cpo5crendE,(_ZN41_INTERNAL_d68413cf_4_k_cu_d6c26e87_1052284cuda3std6ranges3__45__cpo4prevE - _ZN41_INTERNAL_d68413cf_4_k_cu_d6c26e87_1052284cuda3std3__45__cpo5crendE)
_ZN41_INTERNAL_d68413cf_4_k_cu_d6c26e87_1052284cuda3std3__45__cpo5crendE:
	.zero		1
	.type		_ZN41_INTERNAL_d68413cf_4_k_cu_d6c26e87_1052284cuda3std6ranges3__45__cpo4prevE,@object
	.size		_ZN41_INTERNAL_d68413cf_4_k_cu_d6c26e87_1052284cuda3std6ranges3__45__cpo4prevE,(_ZN41_INTERNAL_d68413cf_4_k_cu_d6c26e87_1052284cuda3std6ranges3__45__cpo9iter_moveE - _ZN41_INTERNAL_d68413cf_4_k_cu_d6c26e87_1052284cuda3std6ranges3__45__cpo4prevE)
_ZN41_INTERNAL_d68413cf_4_k_cu_d6c26e87_1052284cuda3std6ranges3__45__cpo4prevE:
	.zero		1
	.type		_ZN41_INTERNAL_d68413cf_4_k_cu_d6c26e87_1052284cuda3std6ranges3__45__cpo9iter_moveE,@object
	.size		_ZN41_INTERNAL_d68413cf_4_k_cu_d6c26e87_1052284cuda3std6ranges3__45__cpo9iter_moveE,(_ZN41_INTERNAL_d68413cf_4_k_cu_d6c26e87_1052286thrust24THRUST_300001_SM_1000_NS6system6detail10sequential3seqE - _ZN41_INTERNAL_d68413cf_4_k_cu_d6c26e87_1052284cuda3std6ranges3__45__cpo9iter_moveE)
_ZN41_INTERNAL_d68413cf_4_k_cu_d6c26e87_1052284cuda3std6ranges3__45__cpo9iter_moveE:
	.zero		1
	.type		_ZN41_INTERNAL_d68413cf_4_k_cu_d6c26e87_1052286thrust24THRUST_300001_SM_1000_NS6system6detail10sequential3seqE,@object
	.size		_ZN41_INTERNAL_d68413cf_4_k_cu_d6c26e87_1052286thrust24THRUST_300001_SM_1000_NS6system6detail10sequential3seqE,(.L_31 - _ZN41_INTERNAL_d68413cf_4_k_cu_d6c26e87_1052286thrust24THRUST_300001_SM_1000_NS6system6detail10sequential3seqE)
_ZN41_INTERNAL_d68413cf_4_k_cu_d6c26e87_1052286thrust24THRUST_300001_SM_1000_NS6system6detail10sequential3seqE:
	.zero		1
.L_31:


//--------------------- .nv.constant0._ZN3cub18CUB_300001_SM_10006detail11EmptyKernelIvEEvv --------------------------
	.section	.nv.constant0._ZN3cub18CUB_300001_SM_10006detail11EmptyKernelIvEEvv,"a",@progbits
	.sectionflags	@""
	.align	4
.nv.constant0._ZN3cub18CUB_300001_SM_10006detail11EmptyKernelIvEEvv:
	.zero		896


//--------------------- SYMBOLS --------------------------

	.type		.nv.reservedSmem.offset0,@object
	.size		.nv.reservedSmem.offset0,0x4
